//
// Generated by NVIDIA NVVM Compiler
//
// Compiler Build ID: CL-36424714
// Cuda compilation tools, release 13.0, V13.0.88
// Based on NVVM 20.0.0
//

.version 9.0
.target sm_100
.address_size 64

	// .globl	_Z13reverseKernelPfi
.extern .shared .align 16 .b8 B[];

.visible .entry _Z13reverseKernelPfi(
	.param .u64 .ptr .align 1 _Z13reverseKernelPfi_param_0,
	.param .u32 _Z13reverseKernelPfi_param_1
)
{
	.reg .pred 	%p<2>;
	.reg .b32 	%r<13>;
	.reg .b32 	%f<3>;
	.reg .b64 	%rd<5>;

	ld.param.u64 	%rd1, [_Z13reverseKernelPfi_param_0];
	ld.param.u32 	%r2, [_Z13reverseKernelPfi_param_1];
	mov.u32 	%r3, %ntid.x;
	mov.u32 	%r4, %ctaid.x;
	mov.u32 	%r5, %tid.x;
	mad.lo.s32 	%r1, %r3, %r4, %r5;
	setp.ge.s32 	%p1, %r1, %r2;
	@%p1 bra 	$L__BB0_2;
	cvta.to.global.u64 	%rd2, %rd1;
	not.b32 	%r6, %r1;
	add.s32 	%r7, %r2, %r6;
	mul.wide.s32 	%rd3, %r1, 4;
	add.s64 	%rd4, %rd2, %rd3;
	ld.global.f32 	%f1, [%rd4];
	shl.b32 	%r8, %r1, 2;
	mov.u32 	%r9, B;
	add.s32 	%r10, %r9, %r8;
	st.shared.f32 	[%r10], %f1;
	bar.sync 	0;
	shl.b32 	%r11, %r7, 2;
	add.s32 	%r12, %r9, %r11;
	ld.shared.f32 	%f2, [%r12];
	st.global.f32 	[%rd4], %f2;
$L__BB0_2:
	ret;

}


// ===== COMPILED SASS (sm_100) =====

	.target	sm_100

	.elftype	@"ET_EXEC"


//--------------------- .note.nv.tkinfo           --------------------------
	.section	.note.nv.tkinfo,"",@"SHT_NOTE"
	.sectionflags	@"SHF_NOTE_NV_TKINFO"
	.tkinfo
        /*0018*/ 	.word	0x00000002
        /*0030*/ 	.string	""
        /*0030*/ 	.string	"ptxas"
        /*0030*/ 	.string	"Cuda compilation tools, release 13.0, V13.0.88"
        /*0030*/ 	.string	"Build cuda_13.0.r13.0/compiler.36424714_0"
        /*0030*/ 	.string	"-arch sm_100 -m 64 "



//--------------------- .note.nv.cuinfo           --------------------------
	.section	.note.nv.cuinfo,"",@"SHT_NOTE"
	.sectionflags	@"SHF_NOTE_NV_CUINFO"
        /*0018*/ 	.short	0x0002
        /*001a*/ 	.short	0x0064
        /*001c*/ 	.short	0x0082
	.zero		2


//--------------------- .nv.info                  --------------------------
	.section	.nv.info,"",@"SHT_CUDA_INFO"
	.align	4


	//----- nvinfo : EIATTR_REGCOUNT
	.align		4
        /*0000*/ 	.byte	0x04, 0x2f
        /*0002*/ 	.short	(.L_1 - .L_0)
	.align		4
.L_0:
        /*0004*/ 	.word	index@(_Z13reverseKernelPfi)
        /*0008*/ 	.word	0x0000000a


	//----- nvinfo : EIATTR_FRAME_SIZE
	.align		4
.L_1:
        /*000c*/ 	.byte	0x04, 0x11
        /*000e*/ 	.short	(.L_3 - .L_2)
	.align		4
.L_2:
        /*0010*/ 	.word	index@(_Z13reverseKernelPfi)
        /*0014*/ 	.word	0x00000000


	//----- nvinfo : EIATTR_MIN_STACK_SIZE
	.align		4
.L_3:
        /*0018*/ 	.byte	0x04, 0x12
        /*001a*/ 	.short	(.L_5 - .L_4)
	.align		4
.L_4:
        /*001c*/ 	.word	index@(_Z13reverseKernelPfi)
        /*0020*/ 	.word	0x00000000
.L_5:


//--------------------- .nv.compat                --------------------------
	.section	.nv.compat,"",@"SHT_CUDA_COMPAT_INFO"
	.align	4
        /*0000*/ 	.byte	0x02, 0x09, 0x00, 0x00, 0x02, 0x02, 0x01, 0x00, 0x02, 0x05, 0x05, 0x00, 0x03, 0x07, 0x01, 0x01
        /*0010*/ 	.byte	0x02, 0x03, 0x00, 0x00, 0x02, 0x06, 0x01, 0x00, 0x04, 0x0b, 0x08, 0x00, 0x09, 0x00, 0x00, 0x00
        /*0020*/ 	.byte	0x00, 0x00, 0x00, 0x00


//--------------------- .nv.info._Z13reverseKernelPfi --------------------------
	.section	.nv.info._Z13reverseKernelPfi,"",@"SHT_CUDA_INFO"
	.sectionflags	@""
	.align	4


	//----- nvinfo : EIATTR_CUDA_API_VERSION
	.align		4
        /*0000*/ 	.byte	0x04, 0x37
        /*0002*/ 	.short	(.L_7 - .L_6)
.L_6:
        /*0004*/ 	.word	0x00000082


	//----- nvinfo : EIATTR_KPARAM_INFO
	.align		4
.L_7:
        /*0008*/ 	.byte	0x04, 0x17
        /*000a*/ 	.short	(.L_9 - .L_8)
.L_8:
        /*000c*/ 	.word	0x00000000
        /*0010*/ 	.short	0x0001
        /*0012*/ 	.short	0x0008
        /*0014*/ 	.byte	0x00, 0xf0, 0x11, 0x00


	//----- nvinfo : EIATTR_KPARAM_INFO
	.align		4
.L_9:
        /*0018*/ 	.byte	0x04, 0x17
        /*001a*/ 	.short	(.L_11 - .L_10)
.L_10:
        /*001c*/ 	.word	0x00000000
        /*0020*/ 	.short	0x0000
        /*0022*/ 	.short	0x0000
        /*0024*/ 	.byte	0x00, 0xf5, 0x21, 0x00


	//----- nvinfo : EIATTR_SPARSE_MMA_MASK
	.align		4
.L_11:
        /*0028*/ 	.byte	0x03, 0x50
        /*002a*/ 	.short	0x0000


	//----- nvinfo : EIATTR_MAXREG_COUNT
	.align		4
        /*002c*/ 	.byte	0x03, 0x1b
        /*002e*/ 	.short	0x00ff


	//----- nvinfo : EIATTR_NUM_BARRIERS
	.align		4
        /*0030*/ 	.byte	0x02, 0x4c
        /*0032*/ 	.byte	0x01
	.zero		1


	//----- nvinfo : EIATTR_MERCURY_ISA_VERSION
	.align		4
        /*0034*/ 	.byte	0x03, 0x5f
        /*0036*/ 	.short	0x0101


	//----- nvinfo : EIATTR_VRC_CTA_INIT_COUNT
	.align		4
        /*0038*/ 	.byte	0x02, 0x4a
	.zero		1
	.zero		1


	//----- nvinfo : EIATTR_EXIT_INSTR_OFFSETS
	.align		4
        /*003c*/ 	.byte	0x04, 0x1c
        /*003e*/ 	.short	(.L_13 - .L_12)


	//   ....[0]....
.L_12:
        /*0040*/ 	.word	0x00000070


	//   ....[1]....
        /*0044*/ 	.word	0x00000170


	//----- nvinfo : EIATTR_CBANK_PARAM_SIZE
	.align		4
.L_13:
        /*0048*/ 	.byte	0x03, 0x19
        /*004a*/ 	.short	0x000c


	//----- nvinfo : EIATTR_PARAM_CBANK
	.align		4
        /*004c*/ 	.byte	0x04, 0x0a
        /*004e*/ 	.short	(.L_15 - .L_14)
	.align		4
.L_14:
        /*0050*/ 	.word	index@(.nv.constant0._Z13reverseKernelPfi)
        /*0054*/ 	.short	0x0380
        /*0056*/ 	.short	0x000c


	//----- nvinfo : EIATTR_SW_WAR
	.align		4
.L_15:
        /*0058*/ 	.byte	0x04, 0x36
        /*005a*/ 	.short	(.L_17 - .L_16)
.L_16:
        /*005c*/ 	.word	0x00000008
.L_17:


//--------------------- .nv.callgraph             --------------------------
	.section	.nv.callgraph,"",@"SHT_CUDA_CALLGRAPH"
	.align	4
	.sectionentsize	8
	.align		4
        /*0000*/ 	.word	0x00000000
	.align		4
        /*0004*/ 	.word	0xffffffff
	.align		4
        /*0008*/ 	.word	0x00000000
	.align		4
        /*000c*/ 	.word	0xfffffffe
	.align		4
        /*0010*/ 	.word	0x00000000
	.align		4
        /*0014*/ 	.word	0xfffffffd
	.align		4
        /*0018*/ 	.word	0x00000000
	.align		4
        /*001c*/ 	.word	0xfffffffc


//--------------------- .text._Z13reverseKernelPfi --------------------------
	.section	.text._Z13reverseKernelPfi,"ax",@progbits
	.align	128
        .global         _Z13reverseKernelPfi
        .type           _Z13reverseKernelPfi,@function
        .size           _Z13reverseKernelPfi,(.L_x_1 - _Z13reverseKernelPfi)
        .other          _Z13reverseKernelPfi,@"STO_CUDA_ENTRY STV_DEFAULT"
_Z13reverseKernelPfi:
.text._Z13reverseKernelPfi:
[----:B------:R-:W-:Y:S01]  /*0000*/  LDC R1, c[0x0][0x37c] ;  /* 0x0000df00ff017b82 */ /* 0x000fe20000000800 */
[----:B------:R-:W0:Y:S01]  /*0010*/  S2R R5, SR_CTAID.X ;  /* 0x0000000000057919 */ /* 0x000e220000002500 */
[----:B------:R-:W0:Y:S01]  /*0020*/  LDCU UR4, c[0x0][0x360] ;  /* 0x00006c00ff0477ac */ /* 0x000e220008000800 */
[----:B------:R-:W0:Y:S01]  /*0030*/  S2R R0, SR_TID.X ;  /* 0x0000000000007919 */ /* 0x000e220000002100 */
[----:B------:R-:W1:Y:S01]  /*0040*/  LDCU UR8, c[0x0][0x388] ;  /* 0x00007100ff0877ac */ /* 0x000e620008000800 */
[----:B0-----:R-:W-:-:S05]  /*0050*/  IMAD R5, R5, UR4, R0 ;  /* 0x0000000405057c24 */ /* 0x001fca000f8e0200 */
[----:B-1----:R-:W-:-:S13]  /*0060*/  ISETP.GE.AND P0, PT, R5, UR8, PT ;  /* 0x0000000805007c0c */ /* 0x002fda000bf06270 */
[----:B------:R-:W-:Y:S05]  /*0070*/  @P0 EXIT ;  /* 0x000000000000094d */ /* 0x000fea0003800000 */
[----:B------:R-:W0:Y:S01]  /*0080*/  LDC.64 R2, c[0x0][0x380] ;  /* 0x0000e000ff027b82 */ /* 0x000e220000000a00 */
[----:B------:R-:W1:Y:S01]  /*0090*/  LDCU.64 UR6, c[0x0][0x358] ;  /* 0x00006b00ff0677ac */ /* 0x000e620008000a00 */
[----:B0-----:R-:W-:-:S05]  /*00a0*/  IMAD.WIDE R2, R5, 0x4, R2 ;  /* 0x0000000405027825 */ /* 0x001fca00078e0202 */
[----:B-1----:R-:W2:Y:S01]  /*00b0*/  LDG.E R4, desc[UR6][R2.64] ;  /* 0x0000000602047981 */ /* 0x002ea2000c1e1900 */
[----:B------:R-:W0:Y:S01]  /*00c0*/  S2UR UR5, SR_CgaCtaId ;  /* 0x00000000000579c3 */ /* 0x000e220000008800 */
[----:B------:R-:W-:Y:S01]  /*00d0*/  UMOV UR4, 0x400 ;  /* 0x0000040000047882 */ /* 0x000fe20000000000 */
[----:B------:R-:W-:-:S05]  /*00e0*/  LOP3.LUT R0, RZ, R5, RZ, 0x33, !PT ;  /* 0x00000005ff007212 */ /* 0x000fca00078e33ff */
[----:B------:R-:W-:Y:S01]  /*00f0*/  VIADD R0, R0, UR8 ;  /* 0x0000000800007c36 */ /* 0x000fe20008000000 */
[----:B0-----:R-:W-:-:S06]  /*0100*/  ULEA UR4, UR5, UR4, 0x18 ;  /* 0x0000000405047291 */ /* 0x001fcc000f8ec0ff */
[----:B------:R-:W-:Y:S02]  /*0110*/  LEA R5, R5, UR4, 0x2 ;  /* 0x0000000405057c11 */ /* 0x000fe4000f8e10ff */
[----:B------:R-:W-:-:S03]  /*0120*/  LEA R0, R0, UR4, 0x2 ;  /* 0x0000000400007c11 */ /* 0x000fc6000f8e10ff */
[----:B--2---:R-:W-:Y:S01]  /*0130*/  STS [R5], R4 ;  /* 0x0000000405007388 */ /* 0x004fe20000000800 */
[----:B------:R-:W-:Y:S06]  /*0140*/  BAR.SYNC.DEFER_BLOCKING 0x0 ;  /* 0x0000000000007b1d */ /* 0x000fec0000010000 */
[----:B------:R-:W0:Y:S04]  /*0150*/  LDS R7, [R0] ;  /* 0x0000000000077984 */ /* 0x000e280000000800 */
[----:B0-----:R-:W-:Y:S01]  /*0160*/  STG.E desc[UR6][R2.64], R7 ;  /* 0x0000000702007986 */ /* 0x001fe2000c101906 */
[----:B------:R-:W-:Y:S05]  /*0170*/  EXIT ;  /* 0x000000000000794d */ /* 0x000fea0003800000 */
.L_x_0:
[----:B------:R-:W-:-:S00]  /*0180*/  BRA `(.L_x_0) ;  /* 0xfffffffc00fc7947 */ /* 0x000fc0000383ffff */
[----:B------:R-:W-:-:S00]  /*0190*/  NOP ;  /* 0x0000000000007918 */ /* 0x000fc00000000000 */
        /* <DEDUP_REMOVED lines=14> */
.L_x_1:


//--------------------- .nv.shared._Z13reverseKernelPfi --------------------------
	.section	.nv.shared._Z13reverseKernelPfi,"aw",@nobits
	.sectionflags	@""
	.align	16
	.zero		1024


//--------------------- .nv.shared.reserved.0     --------------------------
	.section	.nv.shared.reserved.0,"aw",@nobits
	.weak		__nv_reservedSMEM_offset_0_alias
	.size		__nv_reservedSMEM_offset_0_alias, 0, 64
	.other		__nv_reservedSMEM_offset_0_alias,@"STO_CUDA_RESERVED_SHARED STV_DEFAULT"
__nv_reservedSMEM_offset_0_alias:
	.zero		0
	.zero		64


//--------------------- .nv.constant0._Z13reverseKernelPfi --------------------------
	.section	.nv.constant0._Z13reverseKernelPfi,"a",@progbits
	.sectionflags	@""
	.align	4
.nv.constant0._Z13reverseKernelPfi:
	.zero		908


//--------------------- SYMBOLS --------------------------

	.type		.nv.reservedSmem.offset0,@object
	.size		.nv.reservedSmem.offset0,0x4
	.type		.nv.reservedSmem.cap,@object
	.size		.nv.reservedSmem.cap,0x4
